//
// Generated by NVIDIA NVVM Compiler
//
// Compiler Build ID: CL-36424714
// Cuda compilation tools, release 13.0, V13.0.88
// Based on NVVM 20.0.0
//

.version 9.0
.target sm_100
.address_size 64

	// .globl	_Z15iteration_innerPPPdS1_S1_iidd

.visible .entry _Z15iteration_innerPPPdS1_S1_iidd(
	.param .u64 .ptr .align 1 _Z15iteration_innerPPPdS1_S1_iidd_param_0,
	.param .u64 .ptr .align 1 _Z15iteration_innerPPPdS1_S1_iidd_param_1,
	.param .u64 .ptr .align 1 _Z15iteration_innerPPPdS1_S1_iidd_param_2,
	.param .u32 _Z15iteration_innerPPPdS1_S1_iidd_param_3,
	.param .u32 _Z15iteration_innerPPPdS1_S1_iidd_param_4,
	.param .f64 _Z15iteration_innerPPPdS1_S1_iidd_param_5,
	.param .f64 _Z15iteration_innerPPPdS1_S1_iidd_param_6
)
{
	.reg .pred 	%p<6>;
	.reg .b32 	%r<18>;
	.reg .b64 	%rd<49>;
	.reg .b64 	%fd<17>;

	ld.param.u64 	%rd1, [_Z15iteration_innerPPPdS1_S1_iidd_param_0];
	ld.param.u64 	%rd2, [_Z15iteration_innerPPPdS1_S1_iidd_param_1];
	ld.param.u64 	%rd3, [_Z15iteration_innerPPPdS1_S1_iidd_param_2];
	ld.param.u32 	%r4, [_Z15iteration_innerPPPdS1_S1_iidd_param_3];
	ld.param.u32 	%r6, [_Z15iteration_innerPPPdS1_S1_iidd_param_4];
	ld.param.f64 	%fd1, [_Z15iteration_innerPPPdS1_S1_iidd_param_5];
	ld.param.f64 	%fd2, [_Z15iteration_innerPPPdS1_S1_iidd_param_6];
	mov.u32 	%r7, %tid.x;
	mov.u32 	%r8, %ctaid.x;
	mov.u32 	%r9, %ntid.x;
	mad.lo.s32 	%r1, %r8, %r9, %r7;
	add.s32 	%r10, %r1, 1;
	mov.u32 	%r11, %tid.y;
	mov.u32 	%r12, %ctaid.y;
	mov.u32 	%r13, %ntid.y;
	mad.lo.s32 	%r14, %r12, %r13, %r11;
	mov.u32 	%r15, %tid.z;
	mov.u32 	%r16, %ctaid.z;
	mov.u32 	%r17, %ntid.z;
	mad.lo.s32 	%r3, %r16, %r17, %r15;
	setp.ge.s32 	%p1, %r3, %r6;
	setp.ge.s32 	%p2, %r14, %r4;
	or.pred  	%p3, %p1, %p2;
	setp.gt.s32 	%p4, %r10, %r4;
	or.pred  	%p5, %p4, %p3;
	@%p5 bra 	$L__BB0_2;
	cvta.to.global.u64 	%rd4, %rd2;
	cvta.to.global.u64 	%rd5, %rd3;
	cvta.to.global.u64 	%rd6, %rd1;
	mul.wide.u32 	%rd7, %r3, 8;
	add.s64 	%rd8, %rd4, %rd7;
	ld.global.u64 	%rd9, [%rd8];
	cvta.to.global.u64 	%rd10, %rd9;
	mul.wide.u32 	%rd11, %r14, 8;
	add.s64 	%rd12, %rd10, %rd11;
	ld.global.u64 	%rd13, [%rd12+8];
	cvta.to.global.u64 	%rd14, %rd13;
	mul.wide.s32 	%rd15, %r1, 8;
	add.s64 	%rd16, %rd14, %rd15;
	ld.global.f64 	%fd3, [%rd16+8];
	ld.global.u64 	%rd17, [%rd8+16];
	cvta.to.global.u64 	%rd18, %rd17;
	add.s64 	%rd19, %rd18, %rd11;
	ld.global.u64 	%rd20, [%rd19+8];
	cvta.to.global.u64 	%rd21, %rd20;
	add.s64 	%rd22, %rd21, %rd15;
	ld.global.f64 	%fd4, [%rd22+8];
	add.f64 	%fd5, %fd3, %fd4;
	ld.global.u64 	%rd23, [%rd8+8];
	cvta.to.global.u64 	%rd24, %rd23;
	add.s64 	%rd25, %rd24, %rd11;
	ld.global.u64 	%rd26, [%rd25];
	cvta.to.global.u64 	%rd27, %rd26;
	add.s64 	%rd28, %rd27, %rd15;
	ld.global.f64 	%fd6, [%rd28+8];
	add.f64 	%fd7, %fd5, %fd6;
	ld.global.u64 	%rd29, [%rd25+16];
	cvta.to.global.u64 	%rd30, %rd29;
	add.s64 	%rd31, %rd30, %rd15;
	ld.global.f64 	%fd8, [%rd31+8];
	add.f64 	%fd9, %fd7, %fd8;
	ld.global.u64 	%rd32, [%rd25+8];
	cvta.to.global.u64 	%rd33, %rd32;
	add.s64 	%rd34, %rd33, %rd15;
	ld.global.f64 	%fd10, [%rd34+16];
	add.f64 	%fd11, %fd9, %fd10;
	ld.global.f64 	%fd12, [%rd34];
	add.f64 	%fd13, %fd11, %fd12;
	add.s64 	%rd35, %rd5, %rd7;
	ld.global.u64 	%rd36, [%rd35+8];
	cvta.to.global.u64 	%rd37, %rd36;
	add.s64 	%rd38, %rd37, %rd11;
	ld.global.u64 	%rd39, [%rd38+8];
	cvta.to.global.u64 	%rd40, %rd39;
	add.s64 	%rd41, %rd40, %rd15;
	ld.global.f64 	%fd14, [%rd41+8];
	fma.rn.f64 	%fd15, %fd1, %fd14, %fd13;
	mul.f64 	%fd16, %fd2, %fd15;
	add.s64 	%rd42, %rd6, %rd7;
	ld.global.u64 	%rd43, [%rd42+8];
	cvta.to.global.u64 	%rd44, %rd43;
	add.s64 	%rd45, %rd44, %rd11;
	ld.global.u64 	%rd46, [%rd45+8];
	cvta.to.global.u64 	%rd47, %rd46;
	add.s64 	%rd48, %rd47, %rd15;
	st.global.f64 	[%rd48+8], %fd16;
$L__BB0_2:
	ret;

}
	// .globl	_Z24iteration_lower_boundaryPPPdS1_S1_S1_iidd
.visible .entry _Z24iteration_lower_boundaryPPPdS1_S1_S1_iidd(
	.param .u64 .ptr .align 1 _Z24iteration_lower_boundaryPPPdS1_S1_S1_iidd_param_0,
	.param .u64 .ptr .align 1 _Z24iteration_lower_boundaryPPPdS1_S1_S1_iidd_param_1,
	.param .u64 .ptr .align 1 _Z24iteration_lower_boundaryPPPdS1_S1_S1_iidd_param_2,
	.param .u64 .ptr .align 1 _Z24iteration_lower_boundaryPPPdS1_S1_S1_iidd_param_3,
	.param .u32 _Z24iteration_lower_boundaryPPPdS1_S1_S1_iidd_param_4,
	.param .u32 _Z24iteration_lower_boundaryPPPdS1_S1_S1_iidd_param_5,
	.param .f64 _Z24iteration_lower_boundaryPPPdS1_S1_S1_iidd_param_6,
	.param .f64 _Z24iteration_lower_boundaryPPPdS1_S1_S1_iidd_param_7
)
{
	.reg .pred 	%p<4>;
	.reg .b32 	%r<16>;
	.reg .b64 	%rd<53>;
	.reg .b64 	%fd<17>;

	ld.param.u64 	%rd1, [_Z24iteration_lower_boundaryPPPdS1_S1_S1_iidd_param_0];
	ld.param.u64 	%rd2, [_Z24iteration_lower_boundaryPPPdS1_S1_S1_iidd_param_1];
	ld.param.u64 	%rd3, [_Z24iteration_lower_boundaryPPPdS1_S1_S1_iidd_param_2];
	ld.param.u64 	%rd4, [_Z24iteration_lower_boundaryPPPdS1_S1_S1_iidd_param_3];
	ld.param.u32 	%r4, [_Z24iteration_lower_boundaryPPPdS1_S1_S1_iidd_param_4];
	ld.param.u32 	%r3, [_Z24iteration_lower_boundaryPPPdS1_S1_S1_iidd_param_5];
	ld.param.f64 	%fd1, [_Z24iteration_lower_boundaryPPPdS1_S1_S1_iidd_param_6];
	ld.param.f64 	%fd2, [_Z24iteration_lower_boundaryPPPdS1_S1_S1_iidd_param_7];
	mov.u32 	%r5, %tid.x;
	mov.u32 	%r6, %ctaid.x;
	mov.u32 	%r7, %ntid.x;
	mad.lo.s32 	%r1, %r6, %r7, %r5;
	add.s32 	%r8, %r1, 1;
	mov.u32 	%r9, %tid.y;
	mov.u32 	%r10, %ctaid.y;
	mov.u32 	%r11, %ntid.y;
	mad.lo.s32 	%r2, %r10, %r11, %r9;
	setp.ge.s32 	%p1, %r2, %r4;
	setp.gt.s32 	%p2, %r8, %r4;
	or.pred  	%p3, %p1, %p2;
	@%p3 bra 	$L__BB1_2;
	cvta.to.global.u64 	%rd5, %rd3;
	cvta.to.global.u64 	%rd6, %rd2;
	cvta.to.global.u64 	%rd7, %rd4;
	cvta.to.global.u64 	%rd8, %rd1;
	mul.wide.s32 	%rd9, %r3, 8;
	add.s64 	%rd10, %rd5, %rd9;
	ld.global.u64 	%rd11, [%rd10];
	cvta.to.global.u64 	%rd12, %rd11;
	mul.wide.u32 	%rd13, %r2, 8;
	add.s64 	%rd14, %rd12, %rd13;
	ld.global.u64 	%rd15, [%rd14+8];
	cvta.to.global.u64 	%rd16, %rd15;
	mul.wide.s32 	%rd17, %r1, 8;
	add.s64 	%rd18, %rd16, %rd17;
	ld.global.f64 	%fd3, [%rd18+8];
	mov.u32 	%r12, %ntid.z;
	mov.u32 	%r13, %ctaid.z;
	mov.u32 	%r14, %tid.z;
	mad.lo.s32 	%r15, %r13, %r12, %r14;
	mul.wide.u32 	%rd19, %r15, 8;
	add.s64 	%rd20, %rd6, %rd19;
	ld.global.u64 	%rd21, [%rd20+8];
	cvta.to.global.u64 	%rd22, %rd21;
	add.s64 	%rd23, %rd22, %rd13;
	ld.global.u64 	%rd24, [%rd23+8];
	cvta.to.global.u64 	%rd25, %rd24;
	add.s64 	%rd26, %rd25, %rd17;
	ld.global.f64 	%fd4, [%rd26+8];
	add.f64 	%fd5, %fd3, %fd4;
	ld.global.u64 	%rd27, [%rd20];
	cvta.to.global.u64 	%rd28, %rd27;
	add.s64 	%rd29, %rd28, %rd13;
	ld.global.u64 	%rd30, [%rd29];
	cvta.to.global.u64 	%rd31, %rd30;
	add.s64 	%rd32, %rd31, %rd17;
	ld.global.f64 	%fd6, [%rd32+8];
	add.f64 	%fd7, %fd5, %fd6;
	ld.global.u64 	%rd33, [%rd29+16];
	cvta.to.global.u64 	%rd34, %rd33;
	add.s64 	%rd35, %rd34, %rd17;
	ld.global.f64 	%fd8, [%rd35+8];
	add.f64 	%fd9, %fd7, %fd8;
	ld.global.u64 	%rd36, [%rd29+8];
	cvta.to.global.u64 	%rd37, %rd36;
	add.s64 	%rd38, %rd37, %rd17;
	ld.global.f64 	%fd10, [%rd38+16];
	add.f64 	%fd11, %fd9, %fd10;
	ld.global.f64 	%fd12, [%rd38];
	add.f64 	%fd13, %fd11, %fd12;
	add.s64 	%rd39, %rd7, %rd19;
	ld.global.u64 	%rd40, [%rd39];
	cvta.to.global.u64 	%rd41, %rd40;
	add.s64 	%rd42, %rd41, %rd13;
	ld.global.u64 	%rd43, [%rd42+8];
	cvta.to.global.u64 	%rd44, %rd43;
	add.s64 	%rd45, %rd44, %rd17;
	ld.global.f64 	%fd14, [%rd45+8];
	fma.rn.f64 	%fd15, %fd1, %fd14, %fd13;
	mul.f64 	%fd16, %fd2, %fd15;
	add.s64 	%rd46, %rd8, %rd19;
	ld.global.u64 	%rd47, [%rd46];
	cvta.to.global.u64 	%rd48, %rd47;
	add.s64 	%rd49, %rd48, %rd13;
	ld.global.u64 	%rd50, [%rd49+8];
	cvta.to.global.u64 	%rd51, %rd50;
	add.s64 	%rd52, %rd51, %rd17;
	st.global.f64 	[%rd52+8], %fd16;
$L__BB1_2:
	ret;

}
	// .globl	_Z24iteration_upper_boundaryPPPdS1_S1_S1_iidd
.visible .entry _Z24iteration_upper_boundaryPPPdS1_S1_S1_iidd(
	.param .u64 .ptr .align 1 _Z24iteration_upper_boundaryPPPdS1_S1_S1_iidd_param_0,
	.param .u64 .ptr .align 1 _Z24iteration_upper_boundaryPPPdS1_S1_S1_iidd_param_1,
	.param .u64 .ptr .align 1 _Z24iteration_upper_boundaryPPPdS1_S1_S1_iidd_param_2,
	.param .u64 .ptr .align 1 _Z24iteration_upper_boundaryPPPdS1_S1_S1_iidd_param_3,
	.param .u32 _Z24iteration_upper_boundaryPPPdS1_S1_S1_iidd_param_4,
	.param .u32 _Z24iteration_upper_boundaryPPPdS1_S1_S1_iidd_param_5,
	.param .f64 _Z24iteration_upper_boundaryPPPdS1_S1_S1_iidd_param_6,
	.param .f64 _Z24iteration_upper_boundaryPPPdS1_S1_S1_iidd_param_7
)
{
	.reg .pred 	%p<4>;
	.reg .b32 	%r<17>;
	.reg .b64 	%rd<51>;
	.reg .b64 	%fd<17>;

	ld.param.u64 	%rd1, [_Z24iteration_upper_boundaryPPPdS1_S1_S1_iidd_param_0];
	ld.param.u64 	%rd2, [_Z24iteration_upper_boundaryPPPdS1_S1_S1_iidd_param_1];
	ld.param.u64 	%rd3, [_Z24iteration_upper_boundaryPPPdS1_S1_S1_iidd_param_2];
	ld.param.u64 	%rd4, [_Z24iteration_upper_boundaryPPPdS1_S1_S1_iidd_param_3];
	ld.param.u32 	%r4, [_Z24iteration_upper_boundaryPPPdS1_S1_S1_iidd_param_4];
	ld.param.u32 	%r3, [_Z24iteration_upper_boundaryPPPdS1_S1_S1_iidd_param_5];
	ld.param.f64 	%fd1, [_Z24iteration_upper_boundaryPPPdS1_S1_S1_iidd_param_6];
	ld.param.f64 	%fd2, [_Z24iteration_upper_boundaryPPPdS1_S1_S1_iidd_param_7];
	mov.u32 	%r5, %tid.x;
	mov.u32 	%r6, %ctaid.x;
	mov.u32 	%r7, %ntid.x;
	mad.lo.s32 	%r1, %r6, %r7, %r5;
	add.s32 	%r8, %r1, 1;
	mov.u32 	%r9, %tid.y;
	mov.u32 	%r10, %ctaid.y;
	mov.u32 	%r11, %ntid.y;
	mad.lo.s32 	%r2, %r10, %r11, %r9;
	setp.ge.s32 	%p1, %r2, %r4;
	setp.gt.s32 	%p2, %r8, %r4;
	or.pred  	%p3, %p1, %p2;
	@%p3 bra 	$L__BB2_2;
	cvta.to.global.u64 	%rd5, %rd2;
	cvta.to.global.u64 	%rd6, %rd3;
	cvta.to.global.u64 	%rd7, %rd4;
	cvta.to.global.u64 	%rd8, %rd1;
	mov.u32 	%r12, %ntid.z;
	mov.u32 	%r13, %ctaid.z;
	mov.u32 	%r14, %tid.z;
	mad.lo.s32 	%r15, %r13, %r12, %r14;
	add.s32 	%r16, %r15, %r3;
	mul.wide.s32 	%rd9, %r16, 8;
	add.s64 	%rd10, %rd5, %rd9;
	ld.global.u64 	%rd11, [%rd10+-8];
	cvta.to.global.u64 	%rd12, %rd11;
	mul.wide.u32 	%rd13, %r2, 8;
	add.s64 	%rd14, %rd12, %rd13;
	ld.global.u64 	%rd15, [%rd14+8];
	cvta.to.global.u64 	%rd16, %rd15;
	mul.wide.s32 	%rd17, %r1, 8;
	add.s64 	%rd18, %rd16, %rd17;
	ld.global.f64 	%fd3, [%rd18+8];
	ld.global.u64 	%rd19, [%rd6];
	cvta.to.global.u64 	%rd20, %rd19;
	add.s64 	%rd21, %rd20, %rd13;
	ld.global.u64 	%rd22, [%rd21+8];
	cvta.to.global.u64 	%rd23, %rd22;
	add.s64 	%rd24, %rd23, %rd17;
	ld.global.f64 	%fd4, [%rd24+8];
	add.f64 	%fd5, %fd3, %fd4;
	ld.global.u64 	%rd25, [%rd10];
	cvta.to.global.u64 	%rd26, %rd25;
	add.s64 	%rd27, %rd26, %rd13;
	ld.global.u64 	%rd28, [%rd27];
	cvta.to.global.u64 	%rd29, %rd28;
	add.s64 	%rd30, %rd29, %rd17;
	ld.global.f64 	%fd6, [%rd30+8];
	add.f64 	%fd7, %fd5, %fd6;
	ld.global.u64 	%rd31, [%rd27+16];
	cvta.to.global.u64 	%rd32, %rd31;
	add.s64 	%rd33, %rd32, %rd17;
	ld.global.f64 	%fd8, [%rd33+8];
	add.f64 	%fd9, %fd7, %fd8;
	ld.global.u64 	%rd34, [%rd27+8];
	cvta.to.global.u64 	%rd35, %rd34;
	add.s64 	%rd36, %rd35, %rd17;
	ld.global.f64 	%fd10, [%rd36+16];
	add.f64 	%fd11, %fd9, %fd10;
	ld.global.f64 	%fd12, [%rd36];
	add.f64 	%fd13, %fd11, %fd12;
	add.s64 	%rd37, %rd7, %rd9;
	ld.global.u64 	%rd38, [%rd37];
	cvta.to.global.u64 	%rd39, %rd38;
	add.s64 	%rd40, %rd39, %rd13;
	ld.global.u64 	%rd41, [%rd40+8];
	cvta.to.global.u64 	%rd42, %rd41;
	add.s64 	%rd43, %rd42, %rd17;
	ld.global.f64 	%fd14, [%rd43+8];
	fma.rn.f64 	%fd15, %fd1, %fd14, %fd13;
	mul.f64 	%fd16, %fd2, %fd15;
	add.s64 	%rd44, %rd8, %rd9;
	ld.global.u64 	%rd45, [%rd44];
	cvta.to.global.u64 	%rd46, %rd45;
	add.s64 	%rd47, %rd46, %rd13;
	ld.global.u64 	%rd48, [%rd47+8];
	cvta.to.global.u64 	%rd49, %rd48;
	add.s64 	%rd50, %rd49, %rd17;
	st.global.f64 	[%rd50+8], %fd16;
$L__BB2_2:
	ret;

}


// ===== COMPILED SASS (sm_100) =====

	.target	sm_100

	.elftype	@"ET_EXEC"


//--------------------- .note.nv.tkinfo           --------------------------
	.section	.note.nv.tkinfo,"",@"SHT_NOTE"
	.sectionflags	@"SHF_NOTE_NV_TKINFO"
	.tkinfo
        /*0018*/ 	.word	0x00000002
        /*0030*/ 	.string	""
        /*0030*/ 	.string	"ptxas"
        /*0030*/ 	.string	"Cuda compilation tools, release 13.0, V13.0.88"
        /*0030*/ 	.string	"Build cuda_13.0.r13.0/compiler.36424714_0"
        /*0030*/ 	.string	"-arch sm_100 -m 64 "



//--------------------- .note.nv.cuinfo           --------------------------
	.section	.note.nv.cuinfo,"",@"SHT_NOTE"
	.sectionflags	@"SHF_NOTE_NV_CUINFO"
        /*0018*/ 	.short	0x0002
        /*001a*/ 	.short	0x0064
        /*001c*/ 	.short	0x0082
	.zero		2


//--------------------- .nv.info                  --------------------------
	.section	.nv.info,"",@"SHT_CUDA_INFO"
	.align	4


	//----- nvinfo : EIATTR_REGCOUNT
	.align		4
        /*0000*/ 	.byte	0x04, 0x2f
        /*0002*/ 	.short	(.L_1 - .L_0)
	.align		4
.L_0:
        /*0004*/ 	.word	index@(_Z15iteration_innerPPPdS1_S1_iidd)
        /*0008*/ 	.word	0x00000018


	//----- nvinfo : EIATTR_FRAME_SIZE
	.align		4
.L_1:
        /*000c*/ 	.byte	0x04, 0x11
        /*000e*/ 	.short	(.L_3 - .L_2)
	.align		4
.L_2:
        /*0010*/ 	.word	index@(_Z15iteration_innerPPPdS1_S1_iidd)
        /*0014*/ 	.word	0x00000000


	//----- nvinfo : EIATTR_REGCOUNT
	.align		4
.L_3:
        /*0018*/ 	.byte	0x04, 0x2f
        /*001a*/ 	.short	(.L_5 - .L_4)
	.align		4
.L_4:
        /*001c*/ 	.word	index@(_Z24iteration_lower_boundaryPPPdS1_S1_S1_iidd)
        /*0020*/ 	.word	0x00000018


	//----- nvinfo : EIATTR_FRAME_SIZE
	.align		4
.L_5:
        /*0024*/ 	.byte	0x04, 0x11
        /*0026*/ 	.short	(.L_7 - .L_6)
	.align		4
.L_6:
        /*0028*/ 	.word	index@(_Z24iteration_lower_boundaryPPPdS1_S1_S1_iidd)
        /*002c*/ 	.word	0x00000000


	//----- nvinfo : EIATTR_REGCOUNT
	.align		4
.L_7:
        /*0030*/ 	.byte	0x04, 0x2f
        /*0032*/ 	.short	(.L_9 - .L_8)
	.align		4
.L_8:
        /*0034*/ 	.word	index@(_Z24iteration_upper_boundaryPPPdS1_S1_S1_iidd)
        /*0038*/ 	.word	0x00000018


	//----- nvinfo : EIATTR_FRAME_SIZE
	.align		4
.L_9:
        /*003c*/ 	.byte	0x04, 0x11
        /*003e*/ 	.short	(.L_11 - .L_10)
	.align		4
.L_10:
        /*0040*/ 	.word	index@(_Z24iteration_upper_boundaryPPPdS1_S1_S1_iidd)
        /*0044*/ 	.word	0x00000000


	//----- nvinfo : EIATTR_MIN_STACK_SIZE
	.align		4
.L_11:
        /*0048*/ 	.byte	0x04, 0x12
        /*004a*/ 	.short	(.L_13 - .L_12)
	.align		4
.L_12:
        /*004c*/ 	.word	index@(_Z24iteration_upper_boundaryPPPdS1_S1_S1_iidd)
        /*0050*/ 	.word	0x00000000


	//----- nvinfo : EIATTR_MIN_STACK_SIZE
	.align		4
.L_13:
        /*0054*/ 	.byte	0x04, 0x12
        /*0056*/ 	.short	(.L_15 - .L_14)
	.align		4
.L_14:
        /*0058*/ 	.word	index@(_Z24iteration_lower_boundaryPPPdS1_S1_S1_iidd)
        /*005c*/ 	.word	0x00000000


	//----- nvinfo : EIATTR_MIN_STACK_SIZE
	.align		4
.L_15:
        /*0060*/ 	.byte	0x04, 0x12
        /*0062*/ 	.short	(.L_17 - .L_16)
	.align		4
.L_16:
        /*0064*/ 	.word	index@(_Z15iteration_innerPPPdS1_S1_iidd)
        /*0068*/ 	.word	0x00000000
.L_17:


//--------------------- .nv.compat                --------------------------
	.section	.nv.compat,"",@"SHT_CUDA_COMPAT_INFO"
	.align	4
        /*0000*/ 	.byte	0x02, 0x09, 0x00, 0x00, 0x02, 0x02, 0x01, 0x00, 0x02, 0x05, 0x05, 0x00, 0x03, 0x07, 0x01, 0x01
        /*0010*/ 	.byte	0x02, 0x03, 0x00, 0x00, 0x02, 0x06, 0x01, 0x00, 0x04, 0x0b, 0x08, 0x00, 0x01, 0x00, 0x00, 0x00
        /*0020*/ 	.byte	0x00, 0x00, 0x00, 0x00


//--------------------- .nv.info._Z24iteration_upper_boundaryPPPdS1_S1_S1_iidd --------------------------
	.section	.nv.info._Z24iteration_upper_boundaryPPPdS1_S1_S1_iidd,"",@"SHT_CUDA_INFO"
	.sectionflags	@""
	.align	4


	//----- nvinfo : EIATTR_CUDA_API_VERSION
	.align		4
        /*0000*/ 	.byte	0x04, 0x37
        /*0002*/ 	.short	(.L_19 - .L_18)
.L_18:
        /*0004*/ 	.word	0x00000082


	//----- nvinfo : EIATTR_KPARAM_INFO
	.align		4
.L_19:
        /*0008*/ 	.byte	0x04, 0x17
        /*000a*/ 	.short	(.L_21 - .L_20)
.L_20:
        /*000c*/ 	.word	0x00000000
        /*0010*/ 	.short	0x0007
        /*0012*/ 	.short	0x0030
        /*0014*/ 	.byte	0x00, 0xf0, 0x21, 0x00


	//----- nvinfo : EIATTR_KPARAM_INFO
	.align		4
.L_21:
        /*0018*/ 	.byte	0x04, 0x17
        /*001a*/ 	.short	(.L_23 - .L_22)
.L_22:
        /*001c*/ 	.word	0x00000000
        /*0020*/ 	.short	0x0006
        /*0022*/ 	.short	0x0028
        /*0024*/ 	.byte	0x00, 0xf0, 0x21, 0x00


	//----- nvinfo : EIATTR_KPARAM_INFO
	.align		4
.L_23:
        /*0028*/ 	.byte	0x04, 0x17
        /*002a*/ 	.short	(.L_25 - .L_24)
.L_24:
        /*002c*/ 	.word	0x00000000
        /*0030*/ 	.short	0x0005
        /*0032*/ 	.short	0x0024
        /*0034*/ 	.byte	0x00, 0xf0, 0x11, 0x00


	//----- nvinfo : EIATTR_KPARAM_INFO
	.align		4
.L_25:
        /*0038*/ 	.byte	0x04, 0x17
        /*003a*/ 	.short	(.L_27 - .L_26)
.L_26:
        /*003c*/ 	.word	0x00000000
        /*0040*/ 	.short	0x0004
        /*0042*/ 	.short	0x0020
        /*0044*/ 	.byte	0x00, 0xf0, 0x11, 0x00


	//----- nvinfo : EIATTR_KPARAM_INFO
	.align		4
.L_27:
        /*0048*/ 	.byte	0x04, 0x17
        /*004a*/ 	.short	(.L_29 - .L_28)
.L_28:
        /*004c*/ 	.word	0x00000000
        /*0050*/ 	.short	0x0003
        /*0052*/ 	.short	0x0018
        /*0054*/ 	.byte	0x00, 0xf5, 0x21, 0x00


	//----- nvinfo : EIATTR_KPARAM_INFO
	.align		4
.L_29:
        /*0058*/ 	.byte	0x04, 0x17
        /*005a*/ 	.short	(.L_31 - .L_30)
.L_30:
        /*005c*/ 	.word	0x00000000
        /*0060*/ 	.short	0x0002
        /*0062*/ 	.short	0x0010
        /*0064*/ 	.byte	0x00, 0xf5, 0x21, 0x00


	//----- nvinfo : EIATTR_KPARAM_INFO
	.align		4
.L_31:
        /*0068*/ 	.byte	0x04, 0x17
        /*006a*/ 	.short	(.L_33 - .L_32)
.L_32:
        /*006c*/ 	.word	0x00000000
        /*0070*/ 	.short	0x0001
        /*0072*/ 	.short	0x0008
        /*0074*/ 	.byte	0x00, 0xf5, 0x21, 0x00


	//----- nvinfo : EIATTR_KPARAM_INFO
	.align		4
.L_33:
        /*0078*/ 	.byte	0x04, 0x17
        /*007a*/ 	.short	(.L_35 - .L_34)
.L_34:
        /*007c*/ 	.word	0x00000000
        /*0080*/ 	.short	0x0000
        /*0082*/ 	.short	0x0000
        /*0084*/ 	.byte	0x00, 0xf5, 0x21, 0x00


	//----- nvinfo : EIATTR_SPARSE_MMA_MASK
	.align		4
.L_35:
        /*0088*/ 	.byte	0x03, 0x50
        /*008a*/ 	.short	0x0000


	//----- nvinfo : EIATTR_MAXREG_COUNT
	.align		4
        /*008c*/ 	.byte	0x03, 0x1b
        /*008e*/ 	.short	0x00ff


	//----- nvinfo : EIATTR_MERCURY_ISA_VERSION
	.align		4
        /*0090*/ 	.byte	0x03, 0x5f
        /*0092*/ 	.short	0x0101


	//----- nvinfo : EIATTR_VRC_CTA_INIT_COUNT
	.align		4
        /*0094*/ 	.byte	0x02, 0x4a
	.zero		1
	.zero		1


	//----- nvinfo : EIATTR_EXIT_INSTR_OFFSETS
	.align		4
        /*0098*/ 	.byte	0x04, 0x1c
        /*009a*/ 	.short	(.L_37 - .L_36)


	//   ....[0]....
.L_36:
        /*009c*/ 	.word	0x000000d0


	//   ....[1]....
        /*00a0*/ 	.word	0x00000450


	//----- nvinfo : EIATTR_CBANK_PARAM_SIZE
	.align		4
.L_37:
        /*00a4*/ 	.byte	0x03, 0x19
        /*00a6*/ 	.short	0x0038


	//----- nvinfo : EIATTR_PARAM_CBANK
	.align		4
        /*00a8*/ 	.byte	0x04, 0x0a
        /*00aa*/ 	.short	(.L_39 - .L_38)
	.align		4
.L_38:
        /*00ac*/ 	.word	index@(.nv.constant0._Z24iteration_upper_boundaryPPPdS1_S1_S1_iidd)
        /*00b0*/ 	.short	0x0380
        /*00b2*/ 	.short	0x0038


	//----- nvinfo : EIATTR_SW_WAR
	.align		4
.L_39:
        /*00b4*/ 	.byte	0x04, 0x36
        /*00b6*/ 	.short	(.L_41 - .L_40)
.L_40:
        /*00b8*/ 	.word	0x00000008
.L_41:


//--------------------- .nv.info._Z24iteration_lower_boundaryPPPdS1_S1_S1_iidd --------------------------
	.section	.nv.info._Z24iteration_lower_boundaryPPPdS1_S1_S1_iidd,"",@"SHT_CUDA_INFO"
	.sectionflags	@""
	.align	4


	//----- nvinfo : EIATTR_CUDA_API_VERSION
	.align		4
        /*0000*/ 	.byte	0x04, 0x37
        /*0002*/ 	.short	(.L_43 - .L_42)
.L_42:
        /*0004*/ 	.word	0x00000082


	//----- nvinfo : EIATTR_KPARAM_INFO
	.align		4
.L_43:
        /*0008*/ 	.byte	0x04, 0x17
        /*000a*/ 	.short	(.L_45 - .L_44)
.L_44:
        /*000c*/ 	.word	0x00000000
        /*0010*/ 	.short	0x0007
        /*0012*/ 	.short	0x0030
        /*0014*/ 	.byte	0x00, 0xf0, 0x21, 0x00


	//----- nvinfo : EIATTR_KPARAM_INFO
	.align		4
.L_45:
        /*0018*/ 	.byte	0x04, 0x17
        /*001a*/ 	.short	(.L_47 - .L_46)
.L_46:
        /*001c*/ 	.word	0x00000000
        /*0020*/ 	.short	0x0006
        /*0022*/ 	.short	0x0028
        /*0024*/ 	.byte	0x00, 0xf0, 0x21, 0x00


	//----- nvinfo : EIATTR_KPARAM_INFO
	.align		4
.L_47:
        /*0028*/ 	.byte	0x04, 0x17
        /*002a*/ 	.short	(.L_49 - .L_48)
.L_48:
        /*002c*/ 	.word	0x00000000
        /*0030*/ 	.short	0x0005
        /*0032*/ 	.short	0x0024
        /*0034*/ 	.byte	0x00, 0xf0, 0x11, 0x00


	//----- nvinfo : EIATTR_KPARAM_INFO
	.align		4
.L_49:
        /*0038*/ 	.byte	0x04, 0x17
        /*003a*/ 	.short	(.L_51 - .L_50)
.L_50:
        /*003c*/ 	.word	0x00000000
        /*0040*/ 	.short	0x0004
        /*0042*/ 	.short	0x0020
        /*0044*/ 	.byte	0x00, 0xf0, 0x11, 0x00


	//----- nvinfo : EIATTR_KPARAM_INFO
	.align		4
.L_51:
        /*0048*/ 	.byte	0x04, 0x17
        /*004a*/ 	.short	(.L_53 - .L_52)
.L_52:
        /*004c*/ 	.word	0x00000000
        /*0050*/ 	.short	0x0003
        /*0052*/ 	.short	0x0018
        /*0054*/ 	.byte	0x00, 0xf5, 0x21, 0x00


	//----- nvinfo : EIATTR_KPARAM_INFO
	.align		4
.L_53:
        /*0058*/ 	.byte	0x04, 0x17
        /*005a*/ 	.short	(.L_55 - .L_54)
.L_54:
        /*005c*/ 	.word	0x00000000
        /*0060*/ 	.short	0x0002
        /*0062*/ 	.short	0x0010
        /*0064*/ 	.byte	0x00, 0xf5, 0x21, 0x00


	//----- nvinfo : EIATTR_KPARAM_INFO
	.align		4
.L_55:
        /*0068*/ 	.byte	0x04, 0x17
        /*006a*/ 	.short	(.L_57 - .L_56)
.L_56:
        /*006c*/ 	.word	0x00000000
        /*0070*/ 	.short	0x0001
        /*0072*/ 	.short	0x0008
        /*0074*/ 	.byte	0x00, 0xf5, 0x21, 0x00


	//----- nvinfo : EIATTR_KPARAM_INFO
	.align		4
.L_57:
        /*0078*/ 	.byte	0x04, 0x17
        /*007a*/ 	.short	(.L_59 - .L_58)
.L_58:
        /*007c*/ 	.word	0x00000000
        /*0080*/ 	.short	0x0000
        /*0082*/ 	.short	0x0000
        /*0084*/ 	.byte	0x00, 0xf5, 0x21, 0x00


	//----- nvinfo : EIATTR_SPARSE_MMA_MASK
	.align		4
.L_59:
        /*0088*/ 	.byte	0x03, 0x50
        /*008a*/ 	.short	0x0000


	//----- nvinfo : EIATTR_MAXREG_COUNT
	.align		4
        /*008c*/ 	.byte	0x03, 0x1b
        /*008e*/ 	.short	0x00ff


	//----- nvinfo : EIATTR_MERCURY_ISA_VERSION
	.align		4
        /*0090*/ 	.byte	0x03, 0x5f
        /*0092*/ 	.short	0x0101


	//----- nvinfo : EIATTR_VRC_CTA_INIT_COUNT
	.align		4
        /*0094*/ 	.byte	0x02, 0x4a
	.zero		1
	.zero		1


	//----- nvinfo : EIATTR_EXIT_INSTR_OFFSETS
	.align		4
        /*0098*/ 	.byte	0x04, 0x1c
        /*009a*/ 	.short	(.L_61 - .L_60)


	//   ....[0]....
.L_60:
        /*009c*/ 	.word	0x000000d0


	//   ....[1]....
        /*00a0*/ 	.word	0x00000450


	//----- nvinfo : EIATTR_CBANK_PARAM_SIZE
	.align		4
.L_61:
        /*00a4*/ 	.byte	0x03, 0x19
        /*00a6*/ 	.short	0x0038


	//----- nvinfo : EIATTR_PARAM_CBANK
	.align		4
        /*00a8*/ 	.byte	0x04, 0x0a
        /*00aa*/ 	.short	(.L_63 - .L_62)
	.align		4
.L_62:
        /*00ac*/ 	.word	index@(.nv.constant0._Z24iteration_lower_boundaryPPPdS1_S1_S1_iidd)
        /*00b0*/ 	.short	0x0380
        /*00b2*/ 	.short	0x0038


	//----- nvinfo : EIATTR_SW_WAR
	.align		4
.L_63:
        /*00b4*/ 	.byte	0x04, 0x36
        /*00b6*/ 	.short	(.L_65 - .L_64)
.L_64:
        /*00b8*/ 	.word	0x00000008
.L_65:


//--------------------- .nv.info._Z15iteration_innerPPPdS1_S1_iidd --------------------------
	.section	.nv.info._Z15iteration_innerPPPdS1_S1_iidd,"",@"SHT_CUDA_INFO"
	.sectionflags	@""
	.align	4


	//----- nvinfo : EIATTR_CUDA_API_VERSION
	.align		4
        /*0000*/ 	.byte	0x04, 0x37
        /*0002*/ 	.short	(.L_67 - .L_66)
.L_66:
        /*0004*/ 	.word	0x00000082


	//----- nvinfo : EIATTR_KPARAM_INFO
	.align		4
.L_67:
        /*0008*/ 	.byte	0x04, 0x17
        /*000a*/ 	.short	(.L_69 - .L_68)
.L_68:
        /*000c*/ 	.word	0x00000000
        /*0010*/ 	.short	0x0006
        /*0012*/ 	.short	0x0028
        /*0014*/ 	.byte	0x00, 0xf0, 0x21, 0x00


	//----- nvinfo : EIATTR_KPARAM_INFO
	.align		4
.L_69:
        /*0018*/ 	.byte	0x04, 0x17
        /*001a*/ 	.short	(.L_71 - .L_70)
.L_70:
        /*001c*/ 	.word	0x00000000
        /*0020*/ 	.short	0x0005
        /*0022*/ 	.short	0x0020
        /*0024*/ 	.byte	0x00, 0xf0, 0x21, 0x00


	//----- nvinfo : EIATTR_KPARAM_INFO
	.align		4
.L_71:
        /*0028*/ 	.byte	0x04, 0x17
        /*002a*/ 	.short	(.L_73 - .L_72)
.L_72:
        /*002c*/ 	.word	0x00000000
        /*0030*/ 	.short	0x0004
        /*0032*/ 	.short	0x001c
        /*0034*/ 	.byte	0x00, 0xf0, 0x11, 0x00


	//----- nvinfo : EIATTR_KPARAM_INFO
	.align		4
.L_73:
        /*0038*/ 	.byte	0x04, 0x17
        /*003a*/ 	.short	(.L_75 - .L_74)
.L_74:
        /*003c*/ 	.word	0x00000000
        /*0040*/ 	.short	0x0003
        /*0042*/ 	.short	0x0018
        /*0044*/ 	.byte	0x00, 0xf0, 0x11, 0x00


	//----- nvinfo : EIATTR_KPARAM_INFO
	.align		4
.L_75:
        /*0048*/ 	.byte	0x04, 0x17
        /*004a*/ 	.short	(.L_77 - .L_76)
.L_76:
        /*004c*/ 	.word	0x00000000
        /*0050*/ 	.short	0x0002
        /*0052*/ 	.short	0x0010
        /*0054*/ 	.byte	0x00, 0xf5, 0x21, 0x00


	//----- nvinfo : EIATTR_KPARAM_INFO
	.align		4
.L_77:
        /*0058*/ 	.byte	0x04, 0x17
        /*005a*/ 	.short	(.L_79 - .L_78)
.L_78:
        /*005c*/ 	.word	0x00000000
        /*0060*/ 	.short	0x0001
        /*0062*/ 	.short	0x0008
        /*0064*/ 	.byte	0x00, 0xf5, 0x21, 0x00


	//----- nvinfo : EIATTR_KPARAM_INFO
	.align		4
.L_79:
        /*0068*/ 	.byte	0x04, 0x17
        /*006a*/ 	.short	(.L_81 - .L_80)
.L_80:
        /*006c*/ 	.word	0x00000000
        /*0070*/ 	.short	0x0000
        /*0072*/ 	.short	0x0000
        /*0074*/ 	.byte	0x00, 0xf5, 0x21, 0x00


	//----- nvinfo : EIATTR_SPARSE_MMA_MASK
	.align		4
.L_81:
        /*0078*/ 	.byte	0x03, 0x50
        /*007a*/ 	.short	0x0000


	//----- nvinfo : EIATTR_MAXREG_COUNT
	.align		4
        /*007c*/ 	.byte	0x03, 0x1b
        /*007e*/ 	.short	0x00ff


	//----- nvinfo : EIATTR_MERCURY_ISA_VERSION
	.align		4
        /*0080*/ 	.byte	0x03, 0x5f
        /*0082*/ 	.short	0x0101


	//----- nvinfo : EIATTR_VRC_CTA_INIT_COUNT
	.align		4
        /*0084*/ 	.byte	0x02, 0x4a
	.zero		1
	.zero		1


	//----- nvinfo : EIATTR_EXIT_INSTR_OFFSETS
	.align		4
        /*0088*/ 	.byte	0x04, 0x1c
        /*008a*/ 	.short	(.L_83 - .L_82)


	//   ....[0]....
.L_82:
        /*008c*/ 	.word	0x00000120


	//   ....[1]....
        /*0090*/ 	.word	0x00000420


	//----- nvinfo : EIATTR_CBANK_PARAM_SIZE
	.align		4
.L_83:
        /*0094*/ 	.byte	0x03, 0x19
        /*0096*/ 	.short	0x0030


	//----- nvinfo : EIATTR_PARAM_CBANK
	.align		4
        /*0098*/ 	.byte	0x04, 0x0a
        /*009a*/ 	.short	(.L_85 - .L_84)
	.align		4
.L_84:
        /*009c*/ 	.word	index@(.nv.constant0._Z15iteration_innerPPPdS1_S1_iidd)
        /*00a0*/ 	.short	0x0380
        /*00a2*/ 	.short	0x0030


	//----- nvinfo : EIATTR_SW_WAR
	.align		4
.L_85:
        /*00a4*/ 	.byte	0x04, 0x36
        /*00a6*/ 	.short	(.L_87 - .L_86)
.L_86:
        /*00a8*/ 	.word	0x00000008
.L_87:


//--------------------- .nv.callgraph             --------------------------
	.section	.nv.callgraph,"",@"SHT_CUDA_CALLGRAPH"
	.align	4
	.sectionentsize	8
	.align		4
        /*0000*/ 	.word	0x00000000
	.align		4
        /*0004*/ 	.word	0xffffffff
	.align		4
        /*0008*/ 	.word	0x00000000
	.align		4
        /*000c*/ 	.word	0xfffffffe
	.align		4
        /*0010*/ 	.word	0x00000000
	.align		4
        /*0014*/ 	.word	0xfffffffd
	.align		4
        /*0018*/ 	.word	0x00000000
	.align		4
        /*001c*/ 	.word	0xfffffffc


//--------------------- .text._Z24iteration_upper_boundaryPPPdS1_S1_S1_iidd --------------------------
	.section	.text._Z24iteration_upper_boundaryPPPdS1_S1_S1_iidd,"ax",@progbits
	.align	128
        .global         _Z24iteration_upper_boundaryPPPdS1_S1_S1_iidd
        .type           _Z24iteration_upper_boundaryPPPdS1_S1_S1_iidd,@function
        .size           _Z24iteration_upper_boundaryPPPdS1_S1_S1_iidd,(.L_x_3 - _Z24iteration_upper_boundaryPPPdS1_S1_S1_iidd)
        .other          _Z24iteration_upper_boundaryPPPdS1_S1_S1_iidd,@"STO_CUDA_ENTRY STV_DEFAULT"
_Z24iteration_upper_boundaryPPPdS1_S1_S1_iidd:
.text._Z24iteration_upper_boundaryPPPdS1_S1_S1_iidd:
[----:B------:R-:W-:Y:S01]  /*0000*/  LDC R1, c[0x0][0x37c] ;  /* 0x0000df00ff017b82 */ /* 0x000fe20000000800 */
[----:B------:R-:W0:Y:S07]  /*0010*/  S2R R0, SR_TID.X ;  /* 0x0000000000007919 */ /* 0x000e2e0000002100 */
[----:B------:R-:W0:Y:S01]  /*0020*/  S2UR UR4, SR_CTAID.X ;  /* 0x00000000000479c3 */ /* 0x000e220000002500 */
[----:B------:R-:W1:Y:S01]  /*0030*/  LDCU UR6, c[0x0][0x3a0] ;  /* 0x00007400ff0677ac */ /* 0x000e620008000800 */
[----:B------:R-:W2:Y:S06]  /*0040*/  S2R R2, SR_TID.Y ;  /* 0x0000000000027919 */ /* 0x000eac0000002200 */
[----:B------:R-:W0:Y:S08]  /*0050*/  LDC R3, c[0x0][0x360] ;  /* 0x0000d800ff037b82 */ /* 0x000e300000000800 */
[----:B------:R-:W2:Y:S08]  /*0060*/  S2UR UR5, SR_CTAID.Y ;  /* 0x00000000000579c3 */ /* 0x000eb00000002600 */
[----:B------:R-:W2:Y:S01]  /*0070*/  LDC R5, c[0x0][0x364] ;  /* 0x0000d900ff057b82 */ /* 0x000ea20000000800 */
[----:B0-----:R-:W-:-:S05]  /*0080*/  IMAD R0, R3, UR4, R0 ;  /* 0x0000000403007c24 */ /* 0x001fca000f8e0200 */
[----:B------:R-:W-:-:S04]  /*0090*/  IADD3 R3, PT, PT, R0, 0x1, RZ ;  /* 0x0000000100037810 */ /* 0x000fc80007ffe0ff */
[----:B-1----:R-:W-:Y:S01]  /*00a0*/  ISETP.GT.AND P0, PT, R3, UR6, PT ;  /* 0x0000000603007c0c */ /* 0x002fe2000bf04270 */
[----:B--2---:R-:W-:-:S05]  /*00b0*/  IMAD R2, R5, UR5, R2 ;  /* 0x0000000505027c24 */ /* 0x004fca000f8e0202 */
[----:B------:R-:W-:-:S13]  /*00c0*/  ISETP.GE.OR P0, PT, R2, UR6, P0 ;  /* 0x0000000602007c0c */ /* 0x000fda0008706670 */
[----:B------:R-:W-:Y:S05]  /*00d0*/  @P0 EXIT ;  /* 0x000000000000094d */ /* 0x000fea0003800000 */
[----:B------:R-:W0:Y:S01]  /*00e0*/  S2R R3, SR_CTAID.Z ;  /* 0x0000000000037919 */ /* 0x000e220000002700 */
[----:B------:R-:W0:Y:S01]  /*00f0*/  LDCU UR6, c[0x0][0x368] ;  /* 0x00006d00ff0677ac */ /* 0x000e220008000800 */
[----:B------:R-:W1:Y:S01]  /*0100*/  LDC.64 R6, c[0x0][0x388] ;  /* 0x0000e200ff067b82 */ /* 0x000e620000000a00 */
[----:B------:R-:W0:Y:S01]  /*0110*/  S2R R4, SR_TID.Z ;  /* 0x0000000000047919 */ /* 0x000e220000002300 */
[----:B------:R-:W2:Y:S01]  /*0120*/  LDCU UR7, c[0x0][0x3a4] ;  /* 0x00007480ff0777ac */ /* 0x000ea20008000800 */
[----:B------:R-:W3:Y:S05]  /*0130*/  LDCU.64 UR4, c[0x0][0x358] ;  /* 0x00006b00ff0477ac */ /* 0x000eea0008000a00 */
[----:B------:R-:W3:Y:S01]  /*0140*/  LDC.64 R14, c[0x0][0x390] ;  /* 0x0000e400ff0e7b82 */ /* 0x000ee20000000a00 */
[----:B------:R-:W4:Y:S01]  /*0150*/  LDCU.64 UR8, c[0x0][0x3b0] ;  /* 0x00007600ff0877ac */ /* 0x000f220008000a00 */
[----:B---3--:R-:W3:Y:S01]  /*0160*/  LDG.E.64 R14, desc[UR4][R14.64] ;  /* 0x000000040e0e7981 */ /* 0x008ee2000c1e1b00 */
[----:B0-----:R-:W-:-:S05]  /*0170*/  IMAD R3, R3, UR6, R4 ;  /* 0x0000000603037c24 */ /* 0x001fca000f8e0204 */
[----:B------:R-:W0:Y:S01]  /*0180*/  LDC.64 R4, c[0x0][0x398] ;  /* 0x0000e600ff047b82 */ /* 0x000e220000000a00 */
[----:B--2---:R-:W-:Y:S01]  /*0190*/  IADD3 R3, PT, PT, R3, UR7, RZ ;  /* 0x0000000703037c10 */ /* 0x004fe2000fffe0ff */
[----:B------:R-:W2:Y:S04]  /*01a0*/  LDCU.64 UR6, c[0x0][0x3a8] ;  /* 0x00007500ff0677ac */ /* 0x000ea80008000a00 */
[----:B-1----:R-:W-:-:S05]  /*01b0*/  IMAD.WIDE R6, R3, 0x8, R6 ;  /* 0x0000000803067825 */ /* 0x002fca00078e0206 */
[----:B------:R-:W5:Y:S04]  /*01c0*/  LDG.E.64 R8, desc[UR4][R6.64+-0x8] ;  /* 0xfffff80406087981 */ /* 0x000f68000c1e1b00 */
[----:B------:R1:W4:Y:S01]  /*01d0*/  LDG.E.64 R16, desc[UR4][R6.64] ;  /* 0x0000000406107981 */ /* 0x000322000c1e1b00 */
[C---:B0-----:R-:W-:Y:S01]  /*01e0*/  IMAD.WIDE R4, R3.reuse, 0x8, R4 ;  /* 0x0000000803047825 */ /* 0x041fe200078e0204 */
[----:B-1----:R-:W0:Y:S05]  /*01f0*/  LDC.64 R6, c[0x0][0x380] ;  /* 0x0000e000ff067b82 */ /* 0x002e2a0000000a00 */
[----:B------:R-:W2:Y:S01]  /*0200*/  LDG.E.64 R4, desc[UR4][R4.64] ;  /* 0x0000000404047981 */ /* 0x000ea2000c1e1b00 */
[----:B0-----:R-:W-:-:S06]  /*0210*/  IMAD.WIDE R6, R3, 0x8, R6 ;  /* 0x0000000803067825 */ /* 0x001fcc00078e0206 */
[----:B------:R-:W2:Y:S01]  /*0220*/  LDG.E.64 R6, desc[UR4][R6.64] ;  /* 0x0000000406067981 */ /* 0x000ea2000c1e1b00 */
[----:B---3--:R-:W-:-:S06]  /*0230*/  IMAD.WIDE.U32 R12, R2, 0x8, R14 ;  /* 0x00000008020c7825 */ /* 0x008fcc00078e000e */
[----:B------:R-:W3:Y:S01]  /*0240*/  LDG.E.64 R12, desc[UR4][R12.64+0x8] ;  /* 0x000008040c0c7981 */ /* 0x000ee2000c1e1b00 */
[----:B-----5:R-:W-:-:S06]  /*0250*/  IMAD.WIDE.U32 R10, R2, 0x8, R8 ;  /* 0x00000008020a7825 */ /* 0x020fcc00078e0008 */
[----:B------:R-:W5:Y:S01]  /*0260*/  LDG.E.64 R10, desc[UR4][R10.64+0x8] ;  /* 0x000008040a0a7981 */ /* 0x000f62000c1e1b00 */
[----:B----4-:R-:W-:-:S05]  /*0270*/  IMAD.WIDE.U32 R18, R2, 0x8, R16 ;  /* 0x0000000802127825 */ /* 0x010fca00078e0010 */
[----:B------:R-:W4:Y:S04]  /*0280*/  LDG.E.64 R16, desc[UR4][R18.64] ;  /* 0x0000000412107981 */ /* 0x000f28000c1e1b00 */
[----:B------:R-:W4:Y:S04]  /*0290*/  LDG.E.64 R14, desc[UR4][R18.64+0x10] ;  /* 0x00001004120e7981 */ /* 0x000f28000c1e1b00 */
[----:B------:R-:W4:Y:S01]  /*02a0*/  LDG.E.64 R8, desc[UR4][R18.64+0x8] ;  /* 0x0000080412087981 */ /* 0x000f22000c1e1b00 */
[----:B--2---:R-:W-:-:S05]  /*02b0*/  IMAD.WIDE.U32 R20, R2, 0x8, R4 ;  /* 0x0000000802147825 */ /* 0x004fca00078e0004 */
[----:B------:R0:W2:Y:S01]  /*02c0*/  LDG.E.64 R4, desc[UR4][R20.64+0x8] ;  /* 0x0000080414047981 */ /* 0x0000a2000c1e1b00 */
[----:B------:R-:W-:-:S06]  /*02d0*/  IMAD.WIDE.U32 R2, R2, 0x8, R6 ;  /* 0x0000000802027825 */ /* 0x000fcc00078e0006 */
[----:B------:R-:W2:Y:S01]  /*02e0*/  LDG.E.64 R2, desc[UR4][R2.64+0x8] ;  /* 0x0000080402027981 */ /* 0x000ea2000c1e1b00 */
[----:B---3--:R-:W-:-:S06]  /*02f0*/  IMAD.WIDE R12, R0, 0x8, R12 ;  /* 0x00000008000c7825 */ /* 0x008fcc00078e020c */
[----:B------:R-:W3:Y:S01]  /*0300*/  LDG.E.64 R12, desc[UR4][R12.64+0x8] ;  /* 0x000008040c0c7981 */ /* 0x000ee2000c1e1b00 */
[----:B-----5:R-:W-:-:S06]  /*0310*/  IMAD.WIDE R10, R0, 0x8, R10 ;  /* 0x00000008000a7825 */ /* 0x020fcc00078e020a */
[----:B------:R-:W3:Y:S01]  /*0320*/  LDG.E.64 R10, desc[UR4][R10.64+0x8] ;  /* 0x000008040a0a7981 */ /* 0x000ee2000c1e1b00 */
[----:B----4-:R-:W-:-:S04]  /*0330*/  IMAD.WIDE R16, R0, 0x8, R16 ;  /* 0x0000000800107825 */ /* 0x010fc800078e0210 */
[C---:B------:R-:W-:Y:S02]  /*0340*/  IMAD.WIDE R14, R0.reuse, 0x8, R14 ;  /* 0x00000008000e7825 */ /* 0x040fe400078e020e */
[----:B------:R-:W4:Y:S04]  /*0350*/  LDG.E.64 R16, desc[UR4][R16.64+0x8] ;  /* 0x0000080410107981 */ /* 0x000f28000c1e1b00 */
[----:B------:R-:W5:Y:S01]  /*0360*/  LDG.E.64 R14, desc[UR4][R14.64+0x8] ;  /* 0x000008040e0e7981 */ /* 0x000f62000c1e1b00 */
[----:B0-----:R-:W-:-:S05]  /*0370*/  IMAD.WIDE R20, R0, 0x8, R8 ;  /* 0x0000000800147825 */ /* 0x001fca00078e0208 */
[----:B------:R-:W5:Y:S01]  /*0380*/  LDG.E.64 R18, desc[UR4][R20.64+0x10] ;  /* 0x0000100414127981 */ /* 0x000f62000c1e1b00 */
[----:B--2---:R-:W-:-:S03]  /*0390*/  IMAD.WIDE R4, R0, 0x8, R4 ;  /* 0x0000000800047825 */ /* 0x004fc600078e0204 */
[----:B------:R-:W2:Y:S04]  /*03a0*/  LDG.E.64 R8, desc[UR4][R20.64] ;  /* 0x0000000414087981 */ /* 0x000ea8000c1e1b00 */
[----:B------:R-:W2:Y:S01]  /*03b0*/  LDG.E.64 R4, desc[UR4][R4.64+0x8] ;  /* 0x0000080404047981 */ /* 0x000ea2000c1e1b00 */
[----:B---3--:R-:W-:-:S08]  /*03c0*/  DADD R10, R10, R12 ;  /* 0x000000000a0a7229 */ /* 0x008fd0000000000c */
[----:B----4-:R-:W-:-:S08]  /*03d0*/  DADD R10, R10, R16 ;  /* 0x000000000a0a7229 */ /* 0x010fd00000000010 */
[----:B-----5:R-:W-:-:S08]  /*03e0*/  DADD R10, R10, R14 ;  /* 0x000000000a0a7229 */ /* 0x020fd0000000000e */
[----:B------:R-:W-:-:S08]  /*03f0*/  DADD R10, R10, R18 ;  /* 0x000000000a0a7229 */ /* 0x000fd00000000012 */
[----:B--2---:R-:W-:-:S08]  /*0400*/  DADD R8, R10, R8 ;  /* 0x000000000a087229 */ /* 0x004fd00000000008 */
[----:B------:R-:W-:Y:S01]  /*0410*/  DFMA R8, R4, UR6, R8 ;  /* 0x0000000604087c2b */ /* 0x000fe20008000008 */
[----:B------:R-:W-:-:S07]  /*0420*/  IMAD.WIDE R4, R0, 0x8, R2 ;  /* 0x0000000800047825 */ /* 0x000fce00078e0202 */
[----:B------:R-:W-:-:S07]  /*0430*/  DMUL R8, R8, UR8 ;  /* 0x0000000808087c28 */ /* 0x000fce0008000000 */
[----:B------:R-:W-:Y:S01]  /*0440*/  STG.E.64 desc[UR4][R4.64+0x8], R8 ;  /* 0x0000080804007986 */ /* 0x000fe2000c101b04 */
[----:B------:R-:W-:Y:S05]  /*0450*/  EXIT ;  /* 0x000000000000794d */ /* 0x000fea0003800000 */
.L_x_0:
[----:B------:R-:W-:-:S00]  /*0460*/  BRA `(.L_x_0) ;  /* 0xfffffffc00fc7947 */ /* 0x000fc0000383ffff */
[----:B------:R-:W-:-:S00]  /*0470*/  NOP ;  /* 0x0000000000007918 */ /* 0x000fc00000000000 */
        /* <DEDUP_REMOVED lines=8> */
.L_x_3:


//--------------------- .text._Z24iteration_lower_boundaryPPPdS1_S1_S1_iidd --------------------------
	.section	.text._Z24iteration_lower_boundaryPPPdS1_S1_S1_iidd,"ax",@progbits
	.align	128
        .global         _Z24iteration_lower_boundaryPPPdS1_S1_S1_iidd
        .type           _Z24iteration_lower_boundaryPPPdS1_S1_S1_iidd,@function
        .size           _Z24iteration_lower_boundaryPPPdS1_S1_S1_iidd,(.L_x_4 - _Z24iteration_lower_boundaryPPPdS1_S1_S1_iidd)
        .other          _Z24iteration_lower_boundaryPPPdS1_S1_S1_iidd,@"STO_CUDA_ENTRY STV_DEFAULT"
_Z24iteration_lower_boundaryPPPdS1_S1_S1_iidd:
.text._Z24iteration_lower_boundaryPPPdS1_S1_S1_iidd:
        /* <DEDUP_REMOVED lines=15> */
[----:B------:R-:W1:Y:S01]  /*00f0*/  LDC R5, c[0x0][0x3a4] ;  /* 0x0000e900ff057b82 */ /* 0x000e620000000800 */
[----:B------:R-:W0:Y:S01]  /*0100*/  LDCU UR6, c[0x0][0x368] ;  /* 0x00006d00ff0677ac */ /* 0x000e220008000800 */
[----:B------:R-:W0:Y:S01]  /*0110*/  S2R R4, SR_TID.Z ;  /* 0x0000000000047919 */ /* 0x000e220000002300 */
[----:B------:R-:W2:Y:S05]  /*0120*/  LDCU.64 UR4, c[0x0][0x358] ;  /* 0x00006b00ff0477ac */ /* 0x000eaa0008000a00 */
[----:B------:R-:W1:Y:S01]  /*0130*/  LDC.64 R6, c[0x0][0x390] ;  /* 0x0000e400ff067b82 */ /* 0x000e620000000a00 */
[----:B------:R-:W3:Y:S07]  /*0140*/  LDCU.64 UR8, c[0x0][0x3b0] ;  /* 0x00007600ff0877ac */ /* 0x000eee0008000a00 */
[----:B------:R-:W4:Y:S01]  /*0150*/  LDC.64 R8, c[0x0][0x388] ;  /* 0x0000e200ff087b82 */ /* 0x000f220000000a00 */
[----:B-1----:R-:W-:-:S04]  /*0160*/  IMAD.WIDE R6, R5, 0x8, R6 ;  /* 0x0000000805067825 */ /* 0x002fc800078e0206 */
[----:B0-----:R-:W-:Y:S01]  /*0170*/  IMAD R3, R3, UR6, R4 ;  /* 0x0000000603037c24 */ /* 0x001fe2000f8e0204 */
[----:B------:R-:W0:Y:S01]  /*0180*/  LDCU.64 UR6, c[0x0][0x3a8] ;  /* 0x00007500ff0677ac */ /* 0x000e220008000a00 */
[----:B--2---:R-:W2:Y:S01]  /*0190*/  LDG.E.64 R6, desc[UR4][R6.64] ;  /* 0x0000000406067981 */ /* 0x004ea2000c1e1b00 */
[----:B------:R-:W1:Y:S01]  /*01a0*/  LDC.64 R4, c[0x0][0x398] ;  /* 0x0000e600ff047b82 */ /* 0x000e620000000a00 */
[----:B----4-:R-:W-:-:S05]  /*01b0*/  IMAD.WIDE.U32 R8, R3, 0x8, R8 ;  /* 0x0000000803087825 */ /* 0x010fca00078e0008 */
[----:B------:R-:W4:Y:S04]  /*01c0*/  LDG.E.64 R12, desc[UR4][R8.64+0x8] ;  /* 0x00000804080c7981 */ /* 0x000f28000c1e1b00 */
[----:B------:R-:W5:Y:S01]  /*01d0*/  LDG.E.64 R14, desc[UR4][R8.64] ;  /* 0x00000004080e7981 */ /* 0x000f62000c1e1b00 */
[----:B-1----:R-:W-:-:S06]  /*01e0*/  IMAD.WIDE.U32 R4, R3, 0x8, R4 ;  /* 0x0000000803047825 */ /* 0x002fcc00078e0004 */
[----:B------:R-:W3:Y:S01]  /*01f0*/  LDG.E.64 R4, desc[UR4][R4.64] ;  /* 0x0000000404047981 */ /* 0x000ee2000c1e1b00 */
[C---:B--2---:R-:W-:Y:S02]  /*0200*/  IMAD.WIDE.U32 R10, R2.reuse, 0x8, R6 ;  /* 0x00000008020a7825 */ /* 0x044fe400078e0006 */
[----:B------:R-:W1:Y:S04]  /*0210*/  LDC.64 R6, c[0x0][0x380] ;  /* 0x0000e000ff067b82 */ /* 0x000e680000000a00 */
[----:B------:R-:W2:Y:S01]  /*0220*/  LDG.E.64 R10, desc[UR4][R10.64+0x8] ;  /* 0x000008040a0a7981 */ /* 0x000ea2000c1e1b00 */
[----:B----4-:R-:W-:-:S06]  /*0230*/  IMAD.WIDE.U32 R12, R2, 0x8, R12 ;  /* 0x00000008020c7825 */ /* 0x010fcc00078e000c */
[----:B------:R-:W4:Y:S01]  /*0240*/  LDG.E.64 R12, desc[UR4][R12.64+0x8] ;  /* 0x000008040c0c7981 */ /* 0x000f22000c1e1b00 */
[----:B-----5:R-:W-:-:S05]  /*0250*/  IMAD.WIDE.U32 R18, R2, 0x8, R14 ;  /* 0x0000000802127825 */ /* 0x020fca00078e000e */
[----:B------:R-:W5:Y:S04]  /*0260*/  LDG.E.64 R16, desc[UR4][R18.64] ;  /* 0x0000000412107981 */ /* 0x000f68000c1e1b00 */
[----:B------:R-:W5:Y:S04]  /*0270*/  LDG.E.64 R14, desc[UR4][R18.64+0x10] ;  /* 0x00001004120e7981 */ /* 0x000f68000c1e1b00 */
[----:B------:R-:W5:Y:S01]  /*0280*/  LDG.E.64 R8, desc[UR4][R18.64+0x8] ;  /* 0x0000080412087981 */ /* 0x000f62000c1e1b00 */
[----:B---3--:R-:W-:-:S05]  /*0290*/  IMAD.WIDE.U32 R20, R2, 0x8, R4 ;  /* 0x0000000802147825 */ /* 0x008fca00078e0004 */
[----:B------:R3:W3:Y:S01]  /*02a0*/  LDG.E.64 R4, desc[UR4][R20.64+0x8] ;  /* 0x0000080414047981 */ /* 0x0006e2000c1e1b00 */
[----:B-1----:R-:W-:-:S06]  /*02b0*/  IMAD.WIDE.U32 R6, R3, 0x8, R6 ;  /* 0x0000000803067825 */ /* 0x002fcc00078e0006 */
[----:B------:R-:W3:Y:S01]  /*02c0*/  LDG.E.64 R6, desc[UR4][R6.64] ;  /* 0x0000000406067981 */ /* 0x000ee2000c1e1b00 */
[----:B--2---:R-:W-:-:S06]  /*02d0*/  IMAD.WIDE R10, R0, 0x8, R10 ;  /* 0x00000008000a7825 */ /* 0x004fcc00078e020a */
[----:B------:R-:W2:Y:S01]  /*02e0*/  LDG.E.64 R10, desc[UR4][R10.64+0x8] ;  /* 0x000008040a0a7981 */ /* 0x000ea2000c1e1b00 */
[----:B----4-:R-:W-:-:S06]  /*02f0*/  IMAD.WIDE R12, R0, 0x8, R12 ;  /* 0x00000008000c7825 */ /* 0x010fcc00078e020c */
[----:B------:R-:W2:Y:S01]  /*0300*/  LDG.E.64 R12, desc[UR4][R12.64+0x8] ;  /* 0x000008040c0c7981 */ /* 0x000ea2000c1e1b00 */
[----:B-----5:R-:W-:-:S04]  /*0310*/  IMAD.WIDE R16, R0, 0x8, R16 ;  /* 0x0000000800107825 */ /* 0x020fc800078e0210 */
[C---:B------:R-:W-:Y:S02]  /*0320*/  IMAD.WIDE R14, R0.reuse, 0x8, R14 ;  /* 0x00000008000e7825 */ /* 0x040fe400078e020e */
[----:B------:R-:W4:Y:S04]  /*0330*/  LDG.E.64 R16, desc[UR4][R16.64+0x8] ;  /* 0x0000080410107981 */ /* 0x000f28000c1e1b00 */
[----:B------:R-:W5:Y:S01]  /*0340*/  LDG.E.64 R14, desc[UR4][R14.64+0x8] ;  /* 0x000008040e0e7981 */ /* 0x000f62000c1e1b00 */
[----:B---3--:R-:W-:-:S05]  /*0350*/  IMAD.WIDE R20, R0, 0x8, R8 ;  /* 0x0000000800147825 */ /* 0x008fca00078e0208 */
[----:B------:R-:W3:Y:S01]  /*0360*/  LDG.E.64 R18, desc[UR4][R20.64+0x10] ;  /* 0x0000100414127981 */ /* 0x000ee2000c1e1b00 */
[----:B------:R-:W-:-:S03]  /*0370*/  IMAD.WIDE R4, R0, 0x8, R4 ;  /* 0x0000000800047825 */ /* 0x000fc600078e0204 */
[----:B------:R-:W3:Y:S04]  /*0380*/  LDG.E.64 R8, desc[UR4][R20.64] ;  /* 0x0000000414087981 */ /* 0x000ee8000c1e1b00 */
[----:B------:R-:W0:Y:S01]  /*0390*/  LDG.E.64 R4, desc[UR4][R4.64+0x8] ;  /* 0x0000080404047981 */ /* 0x000e22000c1e1b00 */
[----:B------:R-:W-:-:S06]  /*03a0*/  IMAD.WIDE.U32 R2, R2, 0x8, R6 ;  /* 0x0000000802027825 */ /* 0x000fcc00078e0006 */
[----:B------:R-:W3:Y:S01]  /*03b0*/  LDG.E.64 R2, desc[UR4][R2.64+0x8] ;  /* 0x0000080402027981 */ /* 0x000ee2000c1e1b00 */
[----:B--2---:R-:W-:-:S08]  /*03c0*/  DADD R10, R10, R12 ;  /* 0x000000000a0a7229 */ /* 0x004fd0000000000c */
[----:B----4-:R-:W-:-:S08]  /*03d0*/  DADD R10, R10, R16 ;  /* 0x000000000a0a7229 */ /* 0x010fd00000000010 */
[----:B-----5:R-:W-:-:S08]  /*03e0*/  DADD R10, R10, R14 ;  /* 0x000000000a0a7229 */ /* 0x020fd0000000000e */
[----:B---3--:R-:W-:-:S08]  /*03f0*/  DADD R10, R10, R18 ;  /* 0x000000000a0a7229 */ /* 0x008fd00000000012 */
[----:B------:R-:W-:-:S08]  /*0400*/  DADD R8, R10, R8 ;  /* 0x000000000a087229 */ /* 0x000fd00000000008 */
[----:B0-----:R-:W-:Y:S01]  /*0410*/  DFMA R8, R4, UR6, R8 ;  /* 0x0000000604087c2b */ /* 0x001fe20008000008 */
[----:B------:R-:W-:-:S07]  /*0420*/  IMAD.WIDE R4, R0, 0x8, R2 ;  /* 0x0000000800047825 */ /* 0x000fce00078e0202 */
[----:B------:R-:W-:-:S07]  /*0430*/  DMUL R8, R8, UR8 ;  /* 0x0000000808087c28 */ /* 0x000fce0008000000 */
[----:B------:R-:W-:Y:S01]  /*0440*/  STG.E.64 desc[UR4][R4.64+0x8], R8 ;  /* 0x0000080804007986 */ /* 0x000fe2000c101b04 */
[----:B------:R-:W-:Y:S05]  /*0450*/  EXIT ;  /* 0x000000000000794d */ /* 0x000fea0003800000 */
.L_x_1:
        /* <DEDUP_REMOVED lines=10> */
.L_x_4:


//--------------------- .text._Z15iteration_innerPPPdS1_S1_iidd --------------------------
	.section	.text._Z15iteration_innerPPPdS1_S1_iidd,"ax",@progbits
	.align	128
        .global         _Z15iteration_innerPPPdS1_S1_iidd
        .type           _Z15iteration_innerPPPdS1_S1_iidd,@function
        .size           _Z15iteration_innerPPPdS1_S1_iidd,(.L_x_5 - _Z15iteration_innerPPPdS1_S1_iidd)
        .other          _Z15iteration_innerPPPdS1_S1_iidd,@"STO_CUDA_ENTRY STV_DEFAULT"
_Z15iteration_innerPPPdS1_S1_iidd:
.text._Z15iteration_innerPPPdS1_S1_iidd:
[----:B------:R-:W-:Y:S01]  /*0000*/  LDC R1, c[0x0][0x37c] ;  /* 0x0000df00ff017b82 */ /* 0x000fe20000000800 */
[----:B------:R-:W0:Y:S07]  /*0010*/  S2R R2, SR_TID.Y ;  /* 0x0000000000027919 */ /* 0x000e2e0000002200 */
[----:B------:R-:W1:Y:S01]  /*0020*/  LDC R3, c[0x0][0x360] ;  /* 0x0000d800ff037b82 */ /* 0x000e620000000800 */
[----:B------:R-:W2:Y:S01]  /*0030*/  LDCU.64 UR8, c[0x0][0x398] ;  /* 0x00007300ff0877ac */ /* 0x000ea20008000a00 */
[----:B------:R-:W1:Y:S01]  /*0040*/  S2R R0, SR_TID.X ;  /* 0x0000000000007919 */ /* 0x000e620000002100 */
[----:B------:R-:W3:Y:S05]  /*0050*/  S2R R4, SR_TID.Z ;  /* 0x0000000000047919 */ /* 0x000eea0000002300 */
[----:B------:R-:W0:Y:S08]  /*0060*/  S2UR UR5, SR_CTAID.Y ;  /* 0x00000000000579c3 */ /* 0x000e300000002600 */
[----:B------:R-:W0:Y:S08]  /*0070*/  LDC R5, c[0x0][0x364] ;  /* 0x0000d900ff057b82 */ /* 0x000e300000000800 */
[----:B------:R-:W1:Y:S08]  /*0080*/  S2UR UR4, SR_CTAID.X ;  /* 0x00000000000479c3 */ /* 0x000e700000002500 */
[----:B------:R-:W3:Y:S08]  /*0090*/  S2UR UR6, SR_CTAID.Z ;  /* 0x00000000000679c3 */ /* 0x000ef00000002700 */
[----:B------:R-:W3:Y:S01]  /*00a0*/  LDC R7, c[0x0][0x368] ;  /* 0x0000da00ff077b82 */ /* 0x000ee20000000800 */
[----:B0-----:R-:W-:-:S05]  /*00b0*/  IMAD R2, R5, UR5, R2 ;  /* 0x0000000505027c24 */ /* 0x001fca000f8e0202 */
[----:B--2---:R-:W-:Y:S01]  /*00c0*/  ISETP.GE.AND P0, PT, R2, UR8, PT ;  /* 0x0000000802007c0c */ /* 0x004fe2000bf06270 */
[----:B-1----:R-:W-:Y:S02]  /*00d0*/  IMAD R0, R3, UR4, R0 ;  /* 0x0000000403007c24 */ /* 0x002fe4000f8e0200 */
[----:B---3--:R-:W-:-:S03]  /*00e0*/  IMAD R3, R7, UR6, R4 ;  /* 0x0000000607037c24 */ /* 0x008fc6000f8e0204 */
[----:B------:R-:W-:Y:S02]  /*00f0*/  IADD3 R4, PT, PT, R0, 0x1, RZ ;  /* 0x0000000100047810 */ /* 0x000fe40007ffe0ff */
[----:B------:R-:W-:-:S04]  /*0100*/  ISETP.GE.OR P0, PT, R3, UR9, P0 ;  /* 0x0000000903007c0c */ /* 0x000fc80008706670 */
[----:B------:R-:W-:-:S13]  /*0110*/  ISETP.GT.OR P0, PT, R4, UR8, P0 ;  /* 0x0000000804007c0c */ /* 0x000fda0008704670 */
[----:B------:R-:W-:Y:S05]  /*0120*/  @P0 EXIT ;  /* 0x000000000000094d */ /* 0x000fea0003800000 */
[----:B------:R-:W0:Y:S01]  /*0130*/  LDC.64 R6, c[0x0][0x388] ;  /* 0x0000e200ff067b82 */ /* 0x000e220000000a00 */
[----:B------:R-:W1:Y:S01]  /*0140*/  LDCU.64 UR4, c[0x0][0x358] ;  /* 0x00006b00ff0477ac */ /* 0x000e620008000a00 */
[----:B------:R-:W2:Y:S06]  /*0150*/  LDCU.128 UR8, c[0x0][0x3a0] ;  /* 0x00007400ff0877ac */ /* 0x000eac0008000c00 */
[----:B------:R-:W3:Y:S01]  /*0160*/  LDC.64 R4, c[0x0][0x390] ;  /* 0x0000e400ff047b82 */ /* 0x000ee20000000a00 */
[----:B0-----:R-:W-:-:S05]  /*0170*/  IMAD.WIDE.U32 R6, R3, 0x8, R6 ;  /* 0x0000000803067825 */ /* 0x001fca00078e0006 */
[----:B-1----:R-:W4:Y:S04]  /*0180*/  LDG.E.64 R8, desc[UR4][R6.64] ;  /* 0x0000000406087981 */ /* 0x002f28000c1e1b00 */
[----:B------:R-:W5:Y:S04]  /*0190*/  LDG.E.64 R12, desc[UR4][R6.64+0x10] ;  /* 0x00001004060c7981 */ /* 0x000f68000c1e1b00 */
[----:B------:R0:W2:Y:S01]  /*01a0*/  LDG.E.64 R14, desc[UR4][R6.64+0x8] ;  /* 0x00000804060e7981 */ /* 0x0000a2000c1e1b00 */
[----:B---3--:R-:W-:-:S06]  /*01b0*/  IMAD.WIDE.U32 R4, R3, 0x8, R4 ;  /* 0x0000000803047825 */ /* 0x008fcc00078e0004 */
[----:B------:R-:W3:Y:S01]  /*01c0*/  LDG.E.64 R4, desc[UR4][R4.64+0x8] ;  /* 0x0000080404047981 */ /* 0x000ee2000c1e1b00 */
[----:B0-----:R-:W0:Y:S02]  /*01d0*/  LDC.64 R6, c[0x0][0x380] ;  /* 0x0000e000ff067b82 */ /* 0x001e240000000a00 */
[----:B0-----:R-:W-:-:S06]  /*01e0*/  IMAD.WIDE.U32 R6, R3, 0x8, R6 ;  /* 0x0000000803067825 */ /* 0x001fcc00078e0006 */
[----:B------:R-:W3:Y:S01]  /*01f0*/  LDG.E.64 R6, desc[UR4][R6.64+0x8] ;  /* 0x0000080406067981 */ /* 0x000ee2000c1e1b00 */
[----:B----4-:R-:W-:-:S04]  /*0200*/  IMAD.WIDE.U32 R10, R2, 0x8, R8 ;  /* 0x00000008020a7825 */ /* 0x010fc800078e0008 */
[C---:B-----5:R-:W-:Y:S02]  /*0210*/  IMAD.WIDE.U32 R12, R2.reuse, 0x8, R12 ;  /* 0x00000008020c7825 */ /* 0x060fe400078e000c */
[----:B------:R-:W4:Y:S04]  /*0220*/  LDG.E.64 R10, desc[UR4][R10.64+0x8] ;  /* 0x000008040a0a7981 */ /* 0x000f28000c1e1b00 */
[----:B------:R-:W5:Y:S01]  /*0230*/  LDG.E.64 R12, desc[UR4][R12.64+0x8] ;  /* 0x000008040c0c7981 */ /* 0x000f62000c1e1b00 */
[----:B--2---:R-:W-:-:S05]  /*0240*/  IMAD.WIDE.U32 R18, R2, 0x8, R14 ;  /* 0x0000000802127825 */ /* 0x004fca00078e000e */
[----:B------:R-:W2:Y:S04]  /*0250*/  LDG.E.64 R16, desc[UR4][R18.64] ;  /* 0x0000000412107981 */ /* 0x000ea8000c1e1b00 */
[----:B------:R-:W2:Y:S04]  /*0260*/  LDG.E.64 R14, desc[UR4][R18.64+0x10] ;  /* 0x00001004120e7981 */ /* 0x000ea8000c1e1b00 */
[----:B------:R-:W2:Y:S01]  /*0270*/  LDG.E.64 R8, desc[UR4][R18.64+0x8] ;  /* 0x0000080412087981 */ /* 0x000ea2000c1e1b00 */
[----:B---3--:R-:W-:-:S05]  /*0280*/  IMAD.WIDE.U32 R20, R2, 0x8, R4 ;  /* 0x0000000802147825 */ /* 0x008fca00078e0004 */
[----:B------:R0:W3:Y:S01]  /*0290*/  LDG.E.64 R4, desc[UR4][R20.64+0x8] ;  /* 0x0000080414047981 */ /* 0x0000e2000c1e1b00 */
[----:B------:R-:W-:-:S06]  /*02a0*/  IMAD.WIDE.U32 R2, R2, 0x8, R6 ;  /* 0x0000000802027825 */ /* 0x000fcc00078e0006 */
[----:B------:R-:W3:Y:S01]  /*02b0*/  LDG.E.64 R2, desc[UR4][R2.64+0x8] ;  /* 0x0000080402027981 */ /* 0x000ee2000c1e1b00 */
[----:B----4-:R-:W-:-:S04]  /*02c0*/  IMAD.WIDE R10, R0, 0x8, R10 ;  /* 0x00000008000a7825 */ /* 0x010fc800078e020a */
[C---:B-----5:R-:W-:Y:S02]  /*02d0*/  IMAD.WIDE R12, R0.reuse, 0x8, R12 ;  /* 0x00000008000c7825 */ /* 0x060fe400078e020c */
[----:B------:R-:W4:Y:S04]  /*02e0*/  LDG.E.64 R10, desc[UR4][R10.64+0x8] ;  /* 0x000008040a0a7981 */ /* 0x000f28000c1e1b00 */
[----:B------:R-:W4:Y:S01]  /*02f0*/  LDG.E.64 R12, desc[UR4][R12.64+0x8] ;  /* 0x000008040c0c7981 */ /* 0x000f22000c1e1b00 */
[----:B--2---:R-:W-:-:S04]  /*0300*/  IMAD.WIDE R16, R0, 0x8, R16 ;  /* 0x0000000800107825 */ /* 0x004fc800078e0210 */
[C---:B------:R-:W-:Y:S02]  /*0310*/  IMAD.WIDE R14, R0.reuse, 0x8, R14 ;  /* 0x00000008000e7825 */ /* 0x040fe400078e020e */
[----:B------:R-:W2:Y:S04]  /*0320*/  LDG.E.64 R16, desc[UR4][R16.64+0x8] ;  /* 0x0000080410107981 */ /* 0x000ea8000c1e1b00 */
[----:B------:R-:W5:Y:S01]  /*0330*/  LDG.E.64 R14, desc[UR4][R14.64+0x8] ;  /* 0x000008040e0e7981 */ /* 0x000f62000c1e1b00 */
[----:B0-----:R-:W-:-:S05]  /*0340*/  IMAD.WIDE R20, R0, 0x8, R8 ;  /* 0x0000000800147825 */ /* 0x001fca00078e0208 */
[----:B------:R-:W5:Y:S01]  /*0350*/  LDG.E.64 R18, desc[UR4][R20.64+0x10] ;  /* 0x0000100414127981 */ /* 0x000f62000c1e1b00 */
[----:B---3--:R-:W-:-:S03]  /*0360*/  IMAD.WIDE R4, R0, 0x8, R4 ;  /* 0x0000000800047825 */ /* 0x008fc600078e0204 */
[----:B------:R-:W3:Y:S04]  /*0370*/  LDG.E.64 R8, desc[UR4][R20.64] ;  /* 0x0000000414087981 */ /* 0x000ee8000c1e1b00 */
[----:B------:R-:W3:Y:S01]  /*0380*/  LDG.E.64 R4, desc[UR4][R4.64+0x8] ;  /* 0x0000080404047981 */ /* 0x000ee2000c1e1b00 */
[----:B----4-:R-:W-:-:S08]  /*0390*/  DADD R10, R10, R12 ;  /* 0x000000000a0a7229 */ /* 0x010fd0000000000c */
[----:B--2---:R-:W-:-:S08]  /*03a0*/  DADD R10, R10, R16 ;  /* 0x000000000a0a7229 */ /* 0x004fd00000000010 */
[----:B-----5:R-:W-:-:S08]  /*03b0*/  DADD R10, R10, R14 ;  /* 0x000000000a0a7229 */ /* 0x020fd0000000000e */
[----:B------:R-:W-:-:S08]  /*03c0*/  DADD R10, R10, R18 ;  /* 0x000000000a0a7229 */ /* 0x000fd00000000012 */
[----:B---3--:R-:W-:-:S08]  /*03d0*/  DADD R8, R10, R8 ;  /* 0x000000000a087229 */ /* 0x008fd00000000008 */
[----:B------:R-:W-:Y:S01]  /*03e0*/  DFMA R8, R4, UR8, R8 ;  /* 0x0000000804087c2b */ /* 0x000fe20008000008 */
[----:B------:R-:W-:-:S07]  /*03f0*/  IMAD.WIDE R4, R0, 0x8, R2 ;  /* 0x0000000800047825 */ /* 0x000fce00078e0202 */
[----:B------:R-:W-:-:S07]  /*0400*/  DMUL R8, R8, UR10 ;  /* 0x0000000a08087c28 */ /* 0x000fce0008000000 */
[----:B------:R-:W-:Y:S01]  /*0410*/  STG.E.64 desc[UR4][R4.64+0x8], R8 ;  /* 0x0000080804007986 */ /* 0x000fe2000c101b04 */
[----:B------:R-:W-:Y:S05]  /*0420*/  EXIT ;  /* 0x000000000000794d */ /* 0x000fea0003800000 */
.L_x_2:
        /* <DEDUP_REMOVED lines=13> */
.L_x_5:


//--------------------- .nv.shared.reserved.0     --------------------------
	.section	.nv.shared.reserved.0,"aw",@nobits
	.weak		__nv_reservedSMEM_offset_0_alias
	.size		__nv_reservedSMEM_offset_0_alias, 0, 64
	.other		__nv_reservedSMEM_offset_0_alias,@"STO_CUDA_RESERVED_SHARED STV_DEFAULT"
__nv_reservedSMEM_offset_0_alias:
	.zero		0
	.zero		64


//--------------------- .nv.constant0._Z24iteration_upper_boundaryPPPdS1_S1_S1_iidd --------------------------
	.section	.nv.constant0._Z24iteration_upper_boundaryPPPdS1_S1_S1_iidd,"a",@progbits
	.sectionflags	@""
	.align	4
.nv.constant0._Z24iteration_upper_boundaryPPPdS1_S1_S1_iidd:
	.zero		952


//--------------------- .nv.constant0._Z24iteration_lower_boundaryPPPdS1_S1_S1_iidd --------------------------
	.section	.nv.constant0._Z24iteration_lower_boundaryPPPdS1_S1_S1_iidd,"a",@progbits
	.sectionflags	@""
	.align	4
.nv.constant0._Z24iteration_lower_boundaryPPPdS1_S1_S1_iidd:
	.zero		952


//--------------------- .nv.constant0._Z15iteration_innerPPPdS1_S1_iidd --------------------------
	.section	.nv.constant0._Z15iteration_innerPPPdS1_S1_iidd,"a",@progbits
	.sectionflags	@""
	.align	4
.nv.constant0._Z15iteration_innerPPPdS1_S1_iidd:
	.zero		944


//--------------------- SYMBOLS --------------------------

	.type		.nv.reservedSmem.offset0,@object
	.size		.nv.reservedSmem.offset0,0x4
